//
// Generated by NVIDIA NVVM Compiler
//
// Compiler Build ID: CL-36424714
// Cuda compilation tools, release 13.0, V13.0.88
// Based on NVVM 20.0.0
//

.version 9.0
.target sm_100
.address_size 64

	// .globl	_Z16device_func_namePii

.visible .entry _Z16device_func_namePii(
	.param .u64 .ptr .align 1 _Z16device_func_namePii_param_0,
	.param .u32 _Z16device_func_namePii_param_1
)
{
	.reg .pred 	%p<2>;
	.reg .b32 	%r<7>;
	.reg .b64 	%rd<5>;

	ld.param.u64 	%rd1, [_Z16device_func_namePii_param_0];
	ld.param.u32 	%r2, [_Z16device_func_namePii_param_1];
	mov.u32 	%r3, %tid.x;
	mov.u32 	%r4, %ctaid.x;
	mov.u32 	%r5, %ntid.x;
	mad.lo.s32 	%r1, %r4, %r5, %r3;
	setp.ge.s32 	%p1, %r1, %r2;
	@%p1 bra 	$L__BB0_2;
	cvta.to.global.u64 	%rd2, %rd1;
	shl.b32 	%r6, %r1, 1;
	mul.wide.s32 	%rd3, %r1, 4;
	add.s64 	%rd4, %rd2, %rd3;
	st.global.u32 	[%rd4], %r6;
$L__BB0_2:
	ret;

}


// ===== COMPILED SASS (sm_100) =====

	.target	sm_100

	.elftype	@"ET_EXEC"


//--------------------- .note.nv.tkinfo           --------------------------
	.section	.note.nv.tkinfo,"",@"SHT_NOTE"
	.sectionflags	@"SHF_NOTE_NV_TKINFO"
	.tkinfo
        /*0018*/ 	.word	0x00000002
        /*0030*/ 	.string	""
        /*0030*/ 	.string	"ptxas"
        /*0030*/ 	.string	"Cuda compilation tools, release 13.0, V13.0.88"
        /*0030*/ 	.string	"Build cuda_13.0.r13.0/compiler.36424714_0"
        /*0030*/ 	.string	"-arch sm_100 -m 64 "



//--------------------- .note.nv.cuinfo           --------------------------
	.section	.note.nv.cuinfo,"",@"SHT_NOTE"
	.sectionflags	@"SHF_NOTE_NV_CUINFO"
        /*0018*/ 	.short	0x0002
        /*001a*/ 	.short	0x0064
        /*001c*/ 	.short	0x0082
	.zero		2


//--------------------- .nv.info                  --------------------------
	.section	.nv.info,"",@"SHT_CUDA_INFO"
	.align	4


	//----- nvinfo : EIATTR_REGCOUNT
	.align		4
        /*0000*/ 	.byte	0x04, 0x2f
        /*0002*/ 	.short	(.L_1 - .L_0)
	.align		4
.L_0:
        /*0004*/ 	.word	index@(_Z16device_func_namePii)
        /*0008*/ 	.word	0x0000000a


	//----- nvinfo : EIATTR_FRAME_SIZE
	.align		4
.L_1:
        /*000c*/ 	.byte	0x04, 0x11
        /*000e*/ 	.short	(.L_3 - .L_2)
	.align		4
.L_2:
        /*0010*/ 	.word	index@(_Z16device_func_namePii)
        /*0014*/ 	.word	0x00000000


	//----- nvinfo : EIATTR_MIN_STACK_SIZE
	.align		4
.L_3:
        /*0018*/ 	.byte	0x04, 0x12
        /*001a*/ 	.short	(.L_5 - .L_4)
	.align		4
.L_4:
        /*001c*/ 	.word	index@(_Z16device_func_namePii)
        /*0020*/ 	.word	0x00000000
.L_5:


//--------------------- .nv.compat                --------------------------
	.section	.nv.compat,"",@"SHT_CUDA_COMPAT_INFO"
	.align	4
        /*0000*/ 	.byte	0x02, 0x09, 0x00, 0x00, 0x02, 0x02, 0x01, 0x00, 0x02, 0x05, 0x05, 0x00, 0x03, 0x07, 0x01, 0x01
        /*0010*/ 	.byte	0x02, 0x03, 0x00, 0x00, 0x02, 0x06, 0x01, 0x00, 0x04, 0x0b, 0x08, 0x00, 0x09, 0x00, 0x00, 0x00
        /*0020*/ 	.byte	0x00, 0x00, 0x00, 0x00


//--------------------- .nv.info._Z16device_func_namePii --------------------------
	.section	.nv.info._Z16device_func_namePii,"",@"SHT_CUDA_INFO"
	.sectionflags	@""
	.align	4


	//----- nvinfo : EIATTR_CUDA_API_VERSION
	.align		4
        /*0000*/ 	.byte	0x04, 0x37
        /*0002*/ 	.short	(.L_7 - .L_6)
.L_6:
        /*0004*/ 	.word	0x00000082


	//----- nvinfo : EIATTR_KPARAM_INFO
	.align		4
.L_7:
        /*0008*/ 	.byte	0x04, 0x17
        /*000a*/ 	.short	(.L_9 - .L_8)
.L_8:
        /*000c*/ 	.word	0x00000000
        /*0010*/ 	.short	0x0001
        /*0012*/ 	.short	0x0008
        /*0014*/ 	.byte	0x00, 0xf0, 0x11, 0x00


	//----- nvinfo : EIATTR_KPARAM_INFO
	.align		4
.L_9:
        /*0018*/ 	.byte	0x04, 0x17
        /*001a*/ 	.short	(.L_11 - .L_10)
.L_10:
        /*001c*/ 	.word	0x00000000
        /*0020*/ 	.short	0x0000
        /*0022*/ 	.short	0x0000
        /*0024*/ 	.byte	0x00, 0xf5, 0x21, 0x00


	//----- nvinfo : EIATTR_SPARSE_MMA_MASK
	.align		4
.L_11:
        /*0028*/ 	.byte	0x03, 0x50
        /*002a*/ 	.short	0x0000


	//----- nvinfo : EIATTR_MAXREG_COUNT
	.align		4
        /*002c*/ 	.byte	0x03, 0x1b
        /*002e*/ 	.short	0x00ff


	//----- nvinfo : EIATTR_MERCURY_ISA_VERSION
	.align		4
        /*0030*/ 	.byte	0x03, 0x5f
        /*0032*/ 	.short	0x0101


	//----- nvinfo : EIATTR_VRC_CTA_INIT_COUNT
	.align		4
        /*0034*/ 	.byte	0x02, 0x4a
	.zero		1
	.zero		1


	//----- nvinfo : EIATTR_EXIT_INSTR_OFFSETS
	.align		4
        /*0038*/ 	.byte	0x04, 0x1c
        /*003a*/ 	.short	(.L_13 - .L_12)


	//   ....[0]....
.L_12:
        /*003c*/ 	.word	0x00000070


	//   ....[1]....
        /*0040*/ 	.word	0x000000d0


	//----- nvinfo : EIATTR_CBANK_PARAM_SIZE
	.align		4
.L_13:
        /*0044*/ 	.byte	0x03, 0x19
        /*0046*/ 	.short	0x000c


	//----- nvinfo : EIATTR_PARAM_CBANK
	.align		4
        /*0048*/ 	.byte	0x04, 0x0a
        /*004a*/ 	.short	(.L_15 - .L_14)
	.align		4
.L_14:
        /*004c*/ 	.word	index@(.nv.constant0._Z16device_func_namePii)
        /*0050*/ 	.short	0x0380
        /*0052*/ 	.short	0x000c


	//----- nvinfo : EIATTR_SW_WAR
	.align		4
.L_15:
        /*0054*/ 	.byte	0x04, 0x36
        /*0056*/ 	.short	(.L_17 - .L_16)
.L_16:
        /*0058*/ 	.word	0x00000008
.L_17:


//--------------------- .nv.callgraph             --------------------------
	.section	.nv.callgraph,"",@"SHT_CUDA_CALLGRAPH"
	.align	4
	.sectionentsize	8
	.align		4
        /*0000*/ 	.word	0x00000000
	.align		4
        /*0004*/ 	.word	0xffffffff
	.align		4
        /*0008*/ 	.word	0x00000000
	.align		4
        /*000c*/ 	.word	0xfffffffe
	.align		4
        /*0010*/ 	.word	0x00000000
	.align		4
        /*0014*/ 	.word	0xfffffffd
	.align		4
        /*0018*/ 	.word	0x00000000
	.align		4
        /*001c*/ 	.word	0xfffffffc


//--------------------- .text._Z16device_func_namePii --------------------------
	.section	.text._Z16device_func_namePii,"ax",@progbits
	.align	128
        .global         _Z16device_func_namePii
        .type           _Z16device_func_namePii,@function
        .size           _Z16device_func_namePii,(.L_x_1 - _Z16device_func_namePii)
        .other          _Z16device_func_namePii,@"STO_CUDA_ENTRY STV_DEFAULT"
_Z16device_func_namePii:
.text._Z16device_func_namePii:
[----:B------:R-:W-:Y:S01]  /*0000*/  LDC R1, c[0x0][0x37c] ;  /* 0x0000df00ff017b82 */ /* 0x000fe20000000800 */
[----:B------:R-:W0:Y:S07]  /*0010*/  S2R R5, SR_TID.X ;  /* 0x0000000000057919 */ /* 0x000e2e0000002100 */
[----:B------:R-:W0:Y:S01]  /*0020*/  S2UR UR4, SR_CTAID.X ;  /* 0x00000000000479c3 */ /* 0x000e220000002500 */
[----:B------:R-:W1:Y:S07]  /*0030*/  LDCU UR5, c[0x0][0x388] ;  /* 0x00007100ff0577ac */ /* 0x000e6e0008000800 */
[----:B------:R-:W0:Y:S02]  /*0040*/  LDC R0, c[0x0][0x360] ;  /* 0x0000d800ff007b82 */ /* 0x000e240000000800 */
[----:B0-----:R-:W-:-:S05]  /*0050*/  IMAD R5, R0, UR4, R5 ;  /* 0x0000000400057c24 */ /* 0x001fca000f8e0205 */
[----:B-1----:R-:W-:-:S13]  /*0060*/  ISETP.GE.AND P0, PT, R5, UR5, PT ;  /* 0x0000000505007c0c */ /* 0x002fda000bf06270 */
[----:B------:R-:W-:Y:S05]  /*0070*/  @P0 EXIT ;  /* 0x000000000000094d */ /* 0x000fea0003800000 */
[----:B------:R-:W0:Y:S01]  /*0080*/  LDC.64 R2, c[0x0][0x380] ;  /* 0x0000e000ff027b82 */ /* 0x000e220000000a00 */
[----:B------:R-:W1:Y:S01]  /*0090*/  LDCU.64 UR4, c[0x0][0x358] ;  /* 0x00006b00ff0477ac */ /* 0x000e620008000a00 */
[C---:B------:R-:W-:Y:S01]  /*00a0*/  SHF.L.U32 R7, R5.reuse, 0x1, RZ ;  /* 0x0000000105077819 */ /* 0x040fe200000006ff */
[----:B0-----:R-:W-:-:S05]  /*00b0*/  IMAD.WIDE R2, R5, 0x4, R2 ;  /* 0x0000000405027825 */ /* 0x001fca00078e0202 */
[----:B-1----:R-:W-:Y:S01]  /*00c0*/  STG.E desc[UR4][R2.64], R7 ;  /* 0x0000000702007986 */ /* 0x002fe2000c101904 */
[----:B------:R-:W-:Y:S05]  /*00d0*/  EXIT ;  /* 0x000000000000794d */ /* 0x000fea0003800000 */
.L_x_0:
[----:B------:R-:W-:-:S00]  /*00e0*/  BRA `(.L_x_0) ;  /* 0xfffffffc00fc7947 */ /* 0x000fc0000383ffff */
[----:B------:R-:W-:-:S00]  /*00f0*/  NOP ;  /* 0x0000000000007918 */ /* 0x000fc00000000000 */
        /* <DEDUP_REMOVED lines=8> */
.L_x_1:


//--------------------- .nv.shared.reserved.0     --------------------------
	.section	.nv.shared.reserved.0,"aw",@nobits
	.weak		__nv_reservedSMEM_offset_0_alias
	.size		__nv_reservedSMEM_offset_0_alias, 0, 64
	.other		__nv_reservedSMEM_offset_0_alias,@"STO_CUDA_RESERVED_SHARED STV_DEFAULT"
__nv_reservedSMEM_offset_0_alias:
	.zero		0
	.zero		64


//--------------------- .nv.constant0._Z16device_func_namePii --------------------------
	.section	.nv.constant0._Z16device_func_namePii,"a",@progbits
	.sectionflags	@""
	.align	4
.nv.constant0._Z16device_func_namePii:
	.zero		908


//--------------------- SYMBOLS --------------------------

	.type		.nv.reservedSmem.offset0,@object
	.size		.nv.reservedSmem.offset0,0x4
